	.headerflags	@"EF_CUDA_TEXMODE_UNIFIED EF_CUDA_64BIT_ADDRESS EF_CUDA_SM86 EF_CUDA_VIRTUAL_SM(EF_CUDA_SM86)"
	.elftype	@"ET_EXEC"


//--------------------- .nv.info                  --------------------------
	.section	.nv.info,"",@"SHT_CUDA_INFO"
	.align	4


	//----- nvinfo : EIATTR_REGCOUNT
	.align		4
        /*0000*/ 	.byte	0x04, 0x2f
        /*0002*/ 	.short	(.L_2 - .L_1)
	.align		4
.L_1:
        /*0004*/ 	.word	index@(triton_red_fused__to_copy_add_mean_mul_pow_rsqrt_11)
        /*0008*/ 	.word	0x0000001d


	//----- nvinfo : EIATTR_MIN_STACK_SIZE
	.align		4
.L_2:
        /*000c*/ 	.byte	0x04, 0x12
        /*000e*/ 	.short	(.L_4 - .L_3)
	.align		4
.L_3:
        /*0010*/ 	.word	index@(triton_red_fused__to_copy_add_mean_mul_pow_rsqrt_11)
        /*0014*/ 	.word	0x00000000


	//----- nvinfo : EIATTR_FRAME_SIZE
	.align		4
.L_4:
        /*0018*/ 	.byte	0x04, 0x11
        /*001a*/ 	.short	(.L_6 - .L_5)
	.align		4
.L_5:
        /*001c*/ 	.word	index@(triton_red_fused__to_copy_add_mean_mul_pow_rsqrt_11)
        /*0020*/ 	.word	0x00000000


	//----- nvinfo : EIATTR_MIN_STACK_SIZE
	.align		4
.L_6:
        /*0024*/ 	.byte	0x04, 0x12
        /*0026*/ 	.short	(.L_8 - .L_7)
	.align		4
.L_7:
        /*0028*/ 	.word	index@(triton_red_fused__to_copy_add_mean_mul_pow_rsqrt_11)
        /*002c*/ 	.word	0x00000000
.L_8:


//--------------------- .nv.info.triton_red_fused__to_copy_add_mean_mul_pow_rsqrt_11 --------------------------
	.section	.nv.info.triton_red_fused__to_copy_add_mean_mul_pow_rsqrt_11,"",@"SHT_CUDA_INFO"
	.sectionflags	@""
	.align	4


	//----- nvinfo : EIATTR_CUDA_API_VERSION
	.align		4
        /*0000*/ 	.byte	0x04, 0x37
        /*0002*/ 	.short	(.L_10 - .L_9)
.L_9:
        /*0004*/ 	.word	0x0000007c


	//----- nvinfo : EIATTR_SW2861232_WAR
	.align		4
.L_10:
        /*0008*/ 	.byte	0x01, 0x35
	.zero		2


	//----- nvinfo : EIATTR_PARAM_CBANK
	.align		4
        /*000c*/ 	.byte	0x04, 0x0a
        /*000e*/ 	.short	(.L_12 - .L_11)
	.align		4
.L_11:
        /*0010*/ 	.word	index@(.nv.constant0.triton_red_fused__to_copy_add_mean_mul_pow_rsqrt_11)
        /*0014*/ 	.short	0x0160
        /*0016*/ 	.short	0x0040


	//----- nvinfo : EIATTR_CBANK_PARAM_SIZE
	.align		4
.L_12:
        /*0018*/ 	.byte	0x03, 0x19
        /*001a*/ 	.short	0x0040


	//----- nvinfo : EIATTR_KPARAM_INFO
	.align		4
        /*001c*/ 	.byte	0x04, 0x17
        /*001e*/ 	.short	(.L_14 - .L_13)
.L_13:
        /*0020*/ 	.word	0x00000000
        /*0024*/ 	.short	0x0008
        /*0026*/ 	.short	0x0038
        /*0028*/ 	.byte	0x00, 0xf4, 0x21, 0x00


	//----- nvinfo : EIATTR_KPARAM_INFO
	.align		4
.L_14:
        /*002c*/ 	.byte	0x04, 0x17
        /*002e*/ 	.short	(.L_16 - .L_15)
.L_15:
        /*0030*/ 	.word	0x00000000
        /*0034*/ 	.short	0x0007
        /*0036*/ 	.short	0x0034
        /*0038*/ 	.byte	0x00, 0xf0, 0x11, 0x00


	//----- nvinfo : EIATTR_KPARAM_INFO
	.align		4
.L_16:
        /*003c*/ 	.byte	0x04, 0x17
        /*003e*/ 	.short	(.L_18 - .L_17)
.L_17:
        /*0040*/ 	.word	0x00000000
        /*0044*/ 	.short	0x0006
        /*0046*/ 	.short	0x0030
        /*0048*/ 	.byte	0x00, 0xf0, 0x11, 0x00


	//----- nvinfo : EIATTR_KPARAM_INFO
	.align		4
.L_18:
        /*004c*/ 	.byte	0x04, 0x17
        /*004e*/ 	.short	(.L_20 - .L_19)
.L_19:
        /*0050*/ 	.word	0x00000000
        /*0054*/ 	.short	0x0005
        /*0056*/ 	.short	0x0028
        /*0058*/ 	.byte	0x00, 0xf4, 0x21, 0x00


	//----- nvinfo : EIATTR_KPARAM_INFO
	.align		4
.L_20:
        /*005c*/ 	.byte	0x04, 0x17
        /*005e*/ 	.short	(.L_22 - .L_21)
.L_21:
        /*0060*/ 	.word	0x00000000
        /*0064*/ 	.short	0x0004
        /*0066*/ 	.short	0x0020
        /*0068*/ 	.byte	0x00, 0xf4, 0x21, 0x00


	//----- nvinfo : EIATTR_KPARAM_INFO
	.align		4
.L_22:
        /*006c*/ 	.byte	0x04, 0x17
        /*006e*/ 	.short	(.L_24 - .L_23)
.L_23:
        /*0070*/ 	.word	0x00000000
        /*0074*/ 	.short	0x0003
        /*0076*/ 	.short	0x0018
        /*0078*/ 	.byte	0x00, 0xf4, 0x21, 0x00


	//----- nvinfo : EIATTR_KPARAM_INFO
	.align		4
.L_24:
        /*007c*/ 	.byte	0x04, 0x17
        /*007e*/ 	.short	(.L_26 - .L_25)
.L_25:
        /*0080*/ 	.word	0x00000000
        /*0084*/ 	.short	0x0002
        /*0086*/ 	.short	0x0010
        /*0088*/ 	.byte	0x00, 0xf4, 0x21, 0x00


	//----- nvinfo : EIATTR_KPARAM_INFO
	.align		4
.L_26:
        /*008c*/ 	.byte	0x04, 0x17
        /*008e*/ 	.short	(.L_28 - .L_27)
.L_27:
        /*0090*/ 	.word	0x00000000
        /*0094*/ 	.short	0x0001
        /*0096*/ 	.short	0x0008
        /*0098*/ 	.byte	0x00, 0xf4, 0x21, 0x00


	//----- nvinfo : EIATTR_KPARAM_INFO
	.align		4
.L_28:
        /*009c*/ 	.byte	0x04, 0x17
        /*009e*/ 	.short	(.L_30 - .L_29)
.L_29:
        /*00a0*/ 	.word	0x00000000
        /*00a4*/ 	.short	0x0000
        /*00a6*/ 	.short	0x0000
        /*00a8*/ 	.byte	0x00, 0xf4, 0x21, 0x00


	//----- nvinfo : EIATTR_MAXREG_COUNT
	.align		4
.L_30:
        /*00ac*/ 	.byte	0x03, 0x1b
        /*00ae*/ 	.short	0x00ff


	//----- nvinfo : EIATTR_COOP_GROUP_MASK_REGIDS
	.align		4
        /*00b0*/ 	.byte	0x04, 0x29
        /*00b2*/ 	.short	(.L_32 - .L_31)


	//   ....[0]....
.L_31:
        /*00b4*/ 	.word	0xffffffff


	//----- nvinfo : EIATTR_COOP_GROUP_INSTR_OFFSETS
	.align		4
.L_32:
        /*00b8*/ 	.byte	0x04, 0x28
        /*00ba*/ 	.short	(.L_34 - .L_33)


	//   ....[0]....
.L_33:
        /*00bc*/ 	.word	0x00000510


	//----- nvinfo : EIATTR_EXIT_INSTR_OFFSETS
	.align		4
.L_34:
        /*00c0*/ 	.byte	0x04, 0x1c
        /*00c2*/ 	.short	(.L_36 - .L_35)


	//   ....[0]....
.L_35:
        /*00c4*/ 	.word	0x00000a30


	//----- nvinfo : EIATTR_REQNTID
	.align		4
.L_36:
        /*00c8*/ 	.byte	0x04, 0x10
        /*00ca*/ 	.short	(.L_38 - .L_37)
.L_37:
        /*00cc*/ 	.word	0x00000080
        /*00d0*/ 	.word	0x00000001
        /*00d4*/ 	.word	0x00000001
.L_38:


//--------------------- .nv.callgraph             --------------------------
	.section	.nv.callgraph,"",@"SHT_CUDA_CALLGRAPH"
	.align	4
	.sectionentsize	8
	.align		4
        /*0000*/ 	.word	0x00000000
	.align		4
        /*0004*/ 	.word	0xffffffff
	.align		4
        /*0008*/ 	.word	0x00000000
	.align		4
        /*000c*/ 	.word	0xfffffffe
	.align		4
        /*0010*/ 	.word	0x00000000
	.align		4
        /*0014*/ 	.word	0xfffffffd
	.align		4
        /*0018*/ 	.word	0x00000000
	.align		4
        /*001c*/ 	.word	0xfffffffc


//--------------------- .nv.rel.action            --------------------------
	.section	.nv.rel.action,"",@"SHT_CUDA_RELOCINFO"
	.align	8
	.sectionentsize	8
        /*0000*/ 	.byte	0x73, 0x00, 0x00, 0x00, 0x00, 0x00, 0x00, 0x00, 0x00, 0x00, 0x00, 0x11, 0x25, 0x00, 0x05, 0x36


//--------------------- .nv.constant4             --------------------------
	.section	.nv.constant4,"a",@progbits
	.align	8
	.align		8
.nv.constant4:
        /*0000*/ 	.dword	_$_str


//--------------------- .nv.constant0.triton_red_fused__to_copy_add_mean_mul_pow_rsqrt_11 --------------------------
	.section	.nv.constant0.triton_red_fused__to_copy_add_mean_mul_pow_rsqrt_11,"a",@progbits
	.sectionflags	@""
	.align	4
.nv.constant0.triton_red_fused__to_copy_add_mean_mul_pow_rsqrt_11:
	.zero		416


//--------------------- .text.triton_red_fused__to_copy_add_mean_mul_pow_rsqrt_11 --------------------------
	.section	.text.triton_red_fused__to_copy_add_mean_mul_pow_rsqrt_11,"ax",@progbits
	.sectioninfo	@"SHI_REGISTERS=29"
	.align	128
        .global         triton_red_fused__to_copy_add_mean_mul_pow_rsqrt_11
        .type           triton_red_fused__to_copy_add_mean_mul_pow_rsqrt_11,@function
        .size           triton_red_fused__to_copy_add_mean_mul_pow_rsqrt_11,(.L_x_3 - triton_red_fused__to_copy_add_mean_mul_pow_rsqrt_11)
        .other          triton_red_fused__to_copy_add_mean_mul_pow_rsqrt_11,@"STO_CUDA_ENTRY STV_DEFAULT"
triton_red_fused__to_copy_add_mean_mul_pow_rsqrt_11:
.text.triton_red_fused__to_copy_add_mean_mul_pow_rsqrt_11:
[----:B------:R-:W-:Y:S02]  /*0000*/  MOV R1, c[0x0][0x28] ;  /* 0x00000a0000017a02 */ /* 0x000fe40000000f00 */
[----:B------:R-:W0:Y:S01]  /*0010*/  S2R R4, SR_TID.X ;  /* 0x0000000000047919 */ /* 0x000e220000002100 */
[----:B------:R-:W1:Y:S01]  /*0020*/  S2UR UR4, SR_CTAID.X ;  /* 0x00000000000479c3 */ /* 0x000e620000002500 */
[----:B------:R-:W-:Y:S01]  /*0030*/  IMAD.MOV.U32 R5, RZ, RZ, RZ ;  /* 0x000000ffff057224 */ /* 0x000fe200078e00ff */
[----:B------:R-:W-:Y:S01]  /*0040*/  MOV R12, RZ ;  /* 0x000000ff000c7202 */ /* 0x000fe20000000f00 */
[----:B------:R-:W-:Y:S01]  /*0050*/  IMAD.MOV.U32 R9, RZ, RZ, -0x8 ;  /* 0xfffffff8ff097424 */ /* 0x000fe200078e00ff */
[----:B------:R-:W-:Y:S01]  /*0060*/  MOV R8, RZ ;  /* 0x000000ff00087202 */ /* 0x000fe20000000f00 */
[----:B------:R-:W-:Y:S01]  /*0070*/  IMAD.MOV.U32 R10, RZ, RZ, RZ ;  /* 0x000000ffff0a7224 */ /* 0x000fe200078e00ff */
[----:B0-----:R-:W-:Y:S01]  /*0080*/  SHF.R.U32.HI R0, RZ, 0x1, R4 ;  /* 0x00000001ff007819 */ /* 0x001fe20000011604 */
[----:B-1----:R-:W-:Y:S01]  /*0090*/  USHF.L.U32 UR4, UR4, 0x6, URZ ;  /* 0x0000000604047899 */ /* 0x002fe2000800063f */
[----:B------:R-:W-:Y:S02]  /*00a0*/  SHF.L.U32 R2, R4, 0x2, RZ ;  /* 0x0000000204027819 */ /* 0x000fe400000006ff */
[----:B------:R-:W-:-:S02]  /*00b0*/  SGXT.U32 R0, R0, 0x6 ;  /* 0x000000060000781a */ /* 0x000fc40000000000 */
[----:B------:R-:W-:Y:S02]  /*00c0*/  LOP3.LUT R3, R2, 0x4, RZ, 0xc0, !PT ;  /* 0x0000000402037812 */ /* 0x000fe400078ec0ff */
[----:B------:R-:W-:Y:S01]  /*00d0*/  LOP3.LUT R0, R0, UR4, RZ, 0xfc, !PT ;  /* 0x0000000400007c12 */ /* 0x000fe2000f8efcff */
[----:B------:R-:W-:-:S03]  /*00e0*/  ULDC.64 UR4, c[0x0][0x118] ;  /* 0x0000460000047ab9 */ /* 0x000fc60000000a00 */
[C---:B------:R-:W-:Y:S02]  /*00f0*/  ISETP.GE.AND P1, PT, R0.reuse, 0x200, PT ;  /* 0x000002000000780c */ /* 0x040fe40003f26270 */
[----:B------:R-:W-:Y:S02]  /*0100*/  LEA R0, R0, R3, 0xc ;  /* 0x0000000300007211 */ /* 0x000fe400078e60ff */
.L_x_0:
[----:B------:R-:W-:Y:S01]  /*0110*/  IADD3 R9, R9, 0x8, RZ ;  /* 0x0000000809097810 */ /* 0x000fe20007ffe0ff */
[----:B------:R-:W-:Y:S01]  /*0120*/  CS2R R16, SRZ ;  /* 0x0000000000107805 */ /* 0x000fe2000001ff00 */
[----:B------:R-:W-:Y:S01]  /*0130*/  MOV R24, 0x2 ;  /* 0x0000000200187802 */ /* 0x000fe20000000f00 */
[----:B------:R-:W-:Y:S01]  /*0140*/  CS2R R14, SRZ ;  /* 0x00000000000e7805 */ /* 0x000fe2000001ff00 */
[----:B------:R-:W-:-:S05]  /*0150*/  LOP3.LUT R25, R0, R9, RZ, 0xfc, !PT ;  /* 0x0000000900197212 */ /* 0x000fca00078efcff */
[----:B------:R-:W-:-:S04]  /*0160*/  IMAD.WIDE R18, R25, R24, c[0x0][0x160] ;  /* 0x0000580019127625 */ /* 0x000fc800078e0218 */
[CC--:B------:R-:W-:Y:S01]  /*0170*/  IMAD.WIDE R20, R25.reuse, R24.reuse, c[0x0][0x168] ;  /* 0x00005a0019147625 */ /* 0x0c0fe200078e0218 */
[----:B------:R-:W2:Y:S04]  /*0180*/  @!P1 LDG.E.EL.64 R16, [R18.64] ;  /* 0x0000000412109981 */ /* 0x000ea8000c2e1b00 */
[----:B------:R-:W3:Y:S01]  /*0190*/  @!P1 LDG.E.EL.64 R14, [R20.64] ;  /* 0x00000004140e9981 */ /* 0x000ee2000c2e1b00 */
[----:B------:R-:W-:Y:S01]  /*01a0*/  CS2R R6, SRZ ;  /* 0x0000000000067805 */ /* 0x000fe2000001ff00 */
[----:B------:R-:W-:Y:S01]  /*01b0*/  IMAD.WIDE R22, R25, R24, c[0x0][0x170] ;  /* 0x00005c0019167625 */ /* 0x000fe200078e0218 */
[----:B------:R-:W-:-:S03]  /*01c0*/  CS2R R2, SRZ ;  /* 0x0000000000027805 */ /* 0x000fc6000001ff00 */
[----:B------:R-:W-:Y:S01]  /*01d0*/  IMAD.WIDE R24, R25, R24, c[0x0][0x178] ;  /* 0x00005e0019187625 */ /* 0x000fe200078e0218 */
[----:B------:R-:W4:Y:S04]  /*01e0*/  @!P1 LDG.E.EL.64 R6, [R22.64] ;  /* 0x0000000416069981 */ /* 0x000f28000c2e1b00 */
[----:B------:R-:W5:Y:S01]  /*01f0*/  @!P1 LDG.E.EL.64 R2, [R24.64] ;  /* 0x0000000418029981 */ /* 0x000f62000c2e1b00 */
[----:B------:R-:W-:Y:S02]  /*0200*/  ISETP.GE.U32.AND P0, PT, R9, 0xff8, PT ;  /* 0x00000ff80900780c */ /* 0x000fe40003f06070 */
[C---:B--2---:R-:W-:Y:S02]  /*0210*/  SHF.L.U32 R11, R16.reuse, 0x10, RZ ;  /* 0x00000010100b7819 */ /* 0x044fe400000006ff */
[----:B------:R-:W-:Y:S01]  /*0220*/  PRMT R16, R16, 0x7632, R16 ;  /* 0x0000763210107816 */ /* 0x000fe20000000010 */
[C---:B---3--:R-:W-:Y:S01]  /*0230*/  IMAD.U32 R18, R14.reuse, 0x10000, RZ ;  /* 0x000100000e127824 */ /* 0x048fe200078e00ff */
[----:B------:R-:W-:-:S02]  /*0240*/  PRMT R14, R14, 0x7632, R14 ;  /* 0x000076320e0e7816 */ /* 0x000fc4000000000e */
[----:B------:R-:W-:Y:S01]  /*0250*/  SHF.L.U32 R19, R15, 0x10, RZ ;  /* 0x000000100f137819 */ /* 0x000fe200000006ff */
[----:B------:R-:W-:Y:S01]  /*0260*/  FADD R11, R11, R18 ;  /* 0x000000120b0b7221 */ /* 0x000fe20000000000 */
[C---:B------:R-:W-:Y:S01]  /*0270*/  SHF.L.U32 R18, R17.reuse, 0x10, RZ ;  /* 0x0000001011127819 */ /* 0x040fe200000006ff */
[----:B------:R-:W-:Y:S01]  /*0280*/  IMAD.U32 R13, R16, 0x10000, RZ ;  /* 0x00010000100d7824 */ /* 0x000fe200078e00ff */
[----:B------:R-:W-:Y:S02]  /*0290*/  PRMT R17, R17, 0x7632, R17 ;  /* 0x0000763211117816 */ /* 0x000fe40000000011 */
[----:B------:R-:W-:Y:S02]  /*02a0*/  PRMT R15, R15, 0x7632, R15 ;  /* 0x000076320f0f7816 */ /* 0x000fe4000000000f */
[----:B------:R-:W-:Y:S01]  /*02b0*/  SHF.L.U32 R16, R14, 0x10, RZ ;  /* 0x000000100e107819 */ /* 0x000fe200000006ff */
[----:B------:R-:W-:Y:S01]  /*02c0*/  FADD R14, R18, R19 ;  /* 0x00000013120e7221 */ /* 0x000fe20000000000 */
[----:B------:R-:W-:Y:S01]  /*02d0*/  SHF.L.U32 R17, R17, 0x10, RZ ;  /* 0x0000001011117819 */ /* 0x000fe200000006ff */
[----:B------:R-:W-:Y:S01]  /*02e0*/  IMAD.U32 R18, R15, 0x10000, RZ ;  /* 0x000100000f127824 */ /* 0x000fe200078e00ff */
[C---:B----4-:R-:W-:Y:S01]  /*02f0*/  SHF.L.U32 R20, R6.reuse, 0x10, RZ ;  /* 0x0000001006147819 */ /* 0x050fe200000006ff */
[----:B------:R-:W-:Y:S01]  /*0300*/  FADD R13, R13, R16 ;  /* 0x000000100d0d7221 */ /* 0x000fe20000000000 */
[----:B------:R-:W-:Y:S01]  /*0310*/  SHF.L.U32 R19, R7, 0x10, RZ ;  /* 0x0000001007137819 */ /* 0x000fe200000006ff */
[----:B------:R-:W-:Y:S01]  /*0320*/  FADD R15, R17, R18 ;  /* 0x00000012110f7221 */ /* 0x000fe20000000000 */
[----:B------:R-:W-:Y:S01]  /*0330*/  PRMT R6, R6, 0x7632, R6 ;  /* 0x0000763206067816 */ /* 0x000fe20000000006 */
[----:B------:R-:W-:Y:S01]  /*0340*/  FADD R11, R20, R11 ;  /* 0x0000000b140b7221 */ /* 0x000fe20000000000 */
[----:B------:R-:W-:Y:S01]  /*0350*/  PRMT R7, R7, 0x7632, R7 ;  /* 0x0000763207077816 */ /* 0x000fe20000000007 */
[----:B------:R-:W-:-:S02]  /*0360*/  FADD R14, R19, R14 ;  /* 0x0000000e130e7221 */ /* 0x000fc40000000000 */
[----:B------:R-:W-:Y:S01]  /*0370*/  IMAD.U32 R16, R6, 0x10000, RZ ;  /* 0x0001000006107824 */ /* 0x000fe200078e00ff */
[----:B------:R-:W-:Y:S01]  /*0380*/  SHF.L.U32 R18, R7, 0x10, RZ ;  /* 0x0000001007127819 */ /* 0x000fe200000006ff */
[C---:B-----5:R-:W-:Y:S01]  /*0390*/  IMAD.U32 R7, R3.reuse, 0x10000, RZ ;  /* 0x0001000003077824 */ /* 0x060fe200078e00ff */
[----:B------:R-:W-:Y:S01]  /*03a0*/  PRMT R6, R2, 0x7632, R6 ;  /* 0x0000763202067816 */ /* 0x000fe20000000006 */
[----:B------:R-:W-:Y:S01]  /*03b0*/  FADD R13, R16, R13 ;  /* 0x0000000d100d7221 */ /* 0x000fe20000000000 */
[----:B------:R-:W-:Y:S01]  /*03c0*/  PRMT R3, R3, 0x7632, R3 ;  /* 0x0000763203037816 */ /* 0x000fe20000000003 */
[----:B------:R-:W-:Y:S01]  /*03d0*/  FADD R16, R18, R15 ;  /* 0x0000000f12107221 */ /* 0x000fe20000000000 */
[----:B------:R-:W-:Y:S01]  /*03e0*/  SHF.L.U32 R2, R2, 0x10, RZ ;  /* 0x0000001002027819 */ /* 0x000fe200000006ff */
[----:B------:R-:W-:Y:S01]  /*03f0*/  FADD R7, R7, R14 ;  /* 0x0000000e07077221 */ /* 0x000fe20000000000 */
[----:B------:R-:W-:Y:S02]  /*0400*/  SHF.L.U32 R6, R6, 0x10, RZ ;  /* 0x0000001006067819 */ /* 0x000fe400000006ff */
[----:B------:R-:W-:Y:S01]  /*0410*/  SHF.L.U32 R3, R3, 0x10, RZ ;  /* 0x0000001003037819 */ /* 0x000fe200000006ff */
[----:B------:R-:W-:Y:S01]  /*0420*/  FADD R2, R2, R11 ;  /* 0x0000000b02027221 */ /* 0x000fe20000000000 */
[----:B------:R-:W-:Y:S01]  /*0430*/  @!P1 FFMA R8, R7, R7, R8 ;  /* 0x0000000707089223 */ /* 0x000fe20000000008 */
[----:B------:R-:W-:-:S02]  /*0440*/  FADD R13, R6, R13 ;  /* 0x0000000d060d7221 */ /* 0x000fc40000000000 */
[----:B------:R-:W-:Y:S01]  /*0450*/  FADD R3, R3, R16 ;  /* 0x0000001003037221 */ /* 0x000fe20000000000 */
[----:B------:R-:W-:Y:S01]  /*0460*/  @!P1 FFMA R5, R2, R2, R5 ;  /* 0x0000000202059223 */ /* 0x000fe20000000005 */
[----:B------:R-:W-:Y:S02]  /*0470*/  @!P1 FFMA R12, R13, R13, R12 ;  /* 0x0000000d0d0c9223 */ /* 0x000fe4000000000c */
[----:B------:R-:W-:Y:S01]  /*0480*/  @!P1 FFMA R10, R3, R3, R10 ;  /* 0x00000003030a9223 */ /* 0x000fe2000000000a */
[----:B------:R-:W-:Y:S05]  /*0490*/  @!P0 BRA `(.L_x_0) ;  /* 0xfffffc7000008947 */ /* 0x000fea000383ffff */
[----:B------:R-:W-:Y:S01]  /*04a0*/  FADD R5, R5, R12 ;  /* 0x0000000c05057221 */ /* 0x000fe20000000000 */
[----:B------:R-:W-:Y:S01]  /*04b0*/  IMAD.MOV.U32 R2, RZ, RZ, 0x39800000 ;  /* 0x39800000ff027424 */ /* 0x000fe200078e00ff */
[----:B------:R-:W-:Y:S01]  /*04c0*/  LOP3.LUT R4, R4, 0x1, RZ, 0xc0, !PT ;  /* 0x0000000104047812 */ /* 0x000fe200078ec0ff */
[----:B------:R-:W-:Y:S01]  /*04d0*/  IMAD.MOV.U32 R16, RZ, RZ, -0x1 ;  /* 0xffffffffff107424 */ /* 0x000fe200078e00ff */
[----:B------:R-:W-:-:S04]  /*04e0*/  FADD R5, R8, R5 ;  /* 0x0000000508057221 */ /* 0x000fc80000000000 */
[----:B------:R-:W-:Y:S01]  /*04f0*/  FADD R10, R10, R5 ;  /* 0x000000050a0a7221 */ /* 0x000fe20000000000 */
[----:B------:R-:W-:-:S04]  /*0500*/  MOV R5, 0x8 ;  /* 0x0000000800057802 */ /* 0x000fc80000000f00 */
[----:B------:R-:W0:Y:S01]  /*0510*/  SHFL.BFLY PT, R3, R10, 0x1, 0x1f ;  /* 0x0c201f000a037f89 */ /* 0x000e2200000e0000 */
[----:B------:R-:W-:Y:S01]  /*0520*/  IMAD.WIDE.U32 R4, R4, R5, c[0x0][0x180] ;  /* 0x0000600004047625 */ /* 0x000fe200078e0005 */
[----:B0-----:R-:W-:-:S04]  /*0530*/  FADD R3, R10, R3 ;  /* 0x000000030a037221 */ /* 0x001fc80000000000 */
[----:B------:R-:W-:Y:S01]  /*0540*/  FFMA R2, R3, R2, 9.9999999747524270788e-07 ;  /* 0x358637bd03027423 */ /* 0x000fe20000000002 */
[----:B------:R-:W-:-:S05]  /*0550*/  MOV R3, 0xfffffff8 ;  /* 0xfffffff800037802 */ /* 0x000fca0000000f00 */
[----:B------:R-:W0:Y:S02]  /*0560*/  MUFU.RSQ R2, R2 ;  /* 0x0000000200027308 */ /* 0x000e240000001400 */
.L_x_1:
[----:B------:R-:W-:Y:S01]  /*0570*/  IADD3 R3, P0, R3, 0x8, RZ ;  /* 0x0000000803037810 */ /* 0x000fe20007f1e0ff */
[----:B0-----:R-:W-:Y:S01]  /*0580*/  CS2R R6, SRZ ;  /* 0x0000000000067805 */ /* 0x001fe2000001ff00 */
[----:B------:R-:W-:Y:S01]  /*0590*/  MOV R17, 0x2 ;  /* 0x0000000200117802 */ /* 0x000fe20000000f00 */
[----:B------:R-:W-:Y:S01]  /*05a0*/  CS2R R10, SRZ ;  /* 0x00000000000a7805 */ /* 0x000fe2000001ff00 */
[----:B------:R-:W-:-:S05]  /*05b0*/  LOP3.LUT R18, R0, R3, RZ, 0xfc, !PT ;  /* 0x0000000300127212 */ /* 0x000fca00078efcff */
[----:B------:R-:W-:-:S04]  /*05c0*/  IMAD.WIDE R12, R18, R17, c[0x0][0x160] ;  /* 0x00005800120c7625 */ /* 0x000fc800078e0211 */
[----:B------:R-:W-:Y:S01]  /*05d0*/  IMAD.WIDE R20, R18, R17, c[0x0][0x168] ;  /* 0x00005a0012147625 */ /* 0x000fe200078e0211 */
[----:B------:R1:W2:Y:S01]  /*05e0*/  @!P1 LDG.E.EF.64 R6, [R12.64] ;  /* 0x000000040c069981 */ /* 0x0002a2000c0e1b00 */
[----:B------:R-:W-:-:S03]  /*05f0*/  CS2R R8, SRZ ;  /* 0x0000000000087805 */ /* 0x000fc6000001ff00 */
[----:B------:R3:W4:Y:S01]  /*0600*/  @!P1 LDG.E.EF.64 R10, [R20.64] ;  /* 0x00000004140a9981 */ /* 0x000722000c0e1b00 */
[----:B------:R-:W-:Y:S01]  /*0610*/  IMAD.WIDE R22, R18, R17, c[0x0][0x170] ;  /* 0x00005c0012167625 */ /* 0x000fe200078e0211 */
[----:B------:R-:W-:-:S04]  /*0620*/  CS2R R14, SRZ ;  /* 0x00000000000e7805 */ /* 0x000fc8000001ff00 */
[----:B------:R5:W5:Y:S01]  /*0630*/  @!P1 LDG.E.EF.64 R8, [R22.64] ;  /* 0x0000000416089981 */ /* 0x000b62000c0e1b00 */
[----:B------:R-:W-:-:S03]  /*0640*/  IMAD.WIDE R24, R18, R17, c[0x0][0x178] ;  /* 0x00005e0012187625 */ /* 0x000fc600078e0211 */
[----:B-1----:R1:W5:Y:S04]  /*0650*/  LDG.E.EL.64 R12, [R4.64] ;  /* 0x00000004040c7981 */ /* 0x002368000c2e1b00 */
[----:B------:R-:W5:Y:S01]  /*0660*/  @!P1 LDG.E.EF.64 R14, [R24.64] ;  /* 0x00000004180e9981 */ /* 0x000f62000c0e1b00 */
[----:B------:R-:W-:Y:S02]  /*0670*/  IADD3.X R16, RZ, R16, RZ, P0, !PT ;  /* 0x00000010ff107210 */ /* 0x000fe400007fe4ff */
[----:B------:R-:W-:-:S04]  /*0680*/  ISETP.GE.U32.AND P0, PT, R3, 0xff8, PT ;  /* 0x00000ff80300780c */ /* 0x000fc80003f06070 */
[----:B------:R-:W-:Y:S02]  /*0690*/  ISETP.GE.U32.AND.EX P0, PT, R16, RZ, PT, P0 ;  /* 0x000000ff1000720c */ /* 0x000fe40003f06100 */
[----:B-1----:R-:W-:-:S04]  /*06a0*/  IADD3 R4, P2, R4, 0x10, RZ ;  /* 0x0000001004047810 */ /* 0x002fc80007f5e0ff */
[----:B------:R-:W-:Y:S02]  /*06b0*/  IADD3.X R5, RZ, R5, RZ, P2, !PT ;  /* 0x00000005ff057210 */ /* 0x000fe400017fe4ff */
[----:B--2---:R-:W-:Y:S01]  /*06c0*/  SHF.L.U32 R19, R6, 0x10, RZ ;  /* 0x0000001006137819 */ /* 0x004fe200000006ff */
[----:B---3--:R-:W-:Y:S01]  /*06d0*/  IMAD.U32 R21, R7, 0x10000, RZ ;  /* 0x0001000007157824 */ /* 0x008fe200078e00ff */
[----:B----4-:R-:W-:Y:S02]  /*06e0*/  SHF.L.U32 R20, R10, 0x10, RZ ;  /* 0x000000100a147819 */ /* 0x010fe400000006ff */
[----:B------:R-:W-:Y:S02]  /*06f0*/  SHF.L.U32 R26, R11, 0x10, RZ ;  /* 0x000000100b1a7819 */ /* 0x000fe400000006ff */
[----:B------:R-:W-:Y:S02]  /*0700*/  PRMT R6, R6, 0x7632, R6 ;  /* 0x0000763206067816 */ /* 0x000fe40000000006 */
[----:B------:R-:W-:Y:S01]  /*0710*/  PRMT R10, R10, 0x7632, R10 ;  /* 0x000076320a0a7816 */ /* 0x000fe2000000000a */
[----:B------:R-:W-:Y:S01]  /*0720*/  FADD R19, R19, R20 ;  /* 0x0000001413137221 */ /* 0x000fe20000000000 */
[----:B-----5:R-:W-:Y:S01]  /*0730*/  FADD R23, R21, R26 ;  /* 0x0000001a15177221 */ /* 0x020fe20000000000 */
[----:B------:R-:W-:-:S02]  /*0740*/  PRMT R20, R7, 0x7632, R20 ;  /* 0x0000763207147816 */ /* 0x000fc40000000014 */
[----:B------:R-:W-:Y:S01]  /*0750*/  PRMT R21, R11, 0x7632, R21 ;  /* 0x000076320b157816 */ /* 0x000fe20000000015 */
[----:B------:R-:W-:Y:S01]  /*0760*/  IMAD.U32 R6, R6, 0x10000, RZ ;  /* 0x0001000006067824 */ /* 0x000fe200078e00ff */
[----:B------:R-:W-:Y:S02]  /*0770*/  PRMT R11, R8, 0x7632, R11 ;  /* 0x00007632080b7816 */ /* 0x000fe4000000000b */
[----:B------:R-:W-:Y:S02]  /*0780*/  SHF.L.U32 R7, R10, 0x10, RZ ;  /* 0x000000100a077819 */ /* 0x000fe400000006ff */
[----:B------:R-:W-:Y:S01]  /*0790*/  SHF.L.U32 R10, R9, 0x10, RZ ;  /* 0x00000010090a7819 */ /* 0x000fe200000006ff */
[----:B------:R-:W-:Y:S01]  /*07a0*/  IMAD.U32 R11, R11, 0x10000, RZ ;  /* 0x000100000b0b7824 */ /* 0x000fe200078e00ff */
[----:B------:R-:W-:Y:S01]  /*07b0*/  SHF.L.U32 R20, R20, 0x10, RZ ;  /* 0x0000001014147819 */ /* 0x000fe200000006ff */
[----:B------:R-:W-:Y:S01]  /*07c0*/  FADD R6, R6, R7 ;  /* 0x0000000706067221 */ /* 0x000fe20000000000 */
[----:B------:R-:W-:Y:S01]  /*07d0*/  PRMT R9, R9, 0x7632, R9 ;  /* 0x0000763209097816 */ /* 0x000fe20000000009 */
[----:B------:R-:W-:Y:S01]  /*07e0*/  IMAD.U32 R21, R21, 0x10000, RZ ;  /* 0x0001000015157824 */ /* 0x000fe200078e00ff */
[----:B------:R-:W-:Y:S01]  /*07f0*/  PRMT R7, R15, 0x7632, R7 ;  /* 0x000076320f077816 */ /* 0x000fe20000000007 */
[--C-:B------:R-:W-:Y:S01]  /*0800*/  FADD R11, R11, R6.reuse ;  /* 0x000000060b0b7221 */ /* 0x100fe20000000000 */
[----:B------:R-:W-:Y:S01]  /*0810*/  PRMT R6, R14, 0x7632, R6 ;  /* 0x000076320e067816 */ /* 0x000fe20000000006 */
[----:B------:R-:W-:Y:S01]  /*0820*/  FADD R20, R20, R21 ;  /* 0x0000001514147221 */ /* 0x000fe20000000000 */
[----:B------:R-:W-:-:S02]  /*0830*/  SHF.L.U32 R9, R9, 0x10, RZ ;  /* 0x0000001009097819 */ /* 0x000fc400000006ff */
[----:B------:R-:W-:Y:S02]  /*0840*/  SHF.L.U32 R8, R8, 0x10, RZ ;  /* 0x0000001008087819 */ /* 0x000fe400000006ff */
[----:B------:R-:W-:Y:S01]  /*0850*/  SHF.L.U32 R6, R6, 0x10, RZ ;  /* 0x0000001006067819 */ /* 0x000fe200000006ff */
[----:B------:R-:W-:Y:S01]  /*0860*/  FADD R20, R9, R20 ;  /* 0x0000001409147221 */ /* 0x000fe20000000000 */
[----:B------:R-:W-:Y:S01]  /*0870*/  SHF.L.U32 R7, R7, 0x10, RZ ;  /* 0x0000001007077819 */ /* 0x000fe200000006ff */
[----:B------:R-:W-:Y:S01]  /*0880*/  FADD R19, R8, R19 ;  /* 0x0000001308137221 */ /* 0x000fe20000000000 */
[----:B------:R-:W-:Y:S01]  /*0890*/  SHF.L.U32 R14, R14, 0x10, RZ ;  /* 0x000000100e0e7819 */ /* 0x000fe200000006ff */
[----:B------:R-:W-:Y:S01]  /*08a0*/  FADD R10, R10, R23 ;  /* 0x000000170a0a7221 */ /* 0x000fe20000000000 */
[----:B------:R-:W-:Y:S01]  /*08b0*/  IMAD.U32 R15, R15, 0x10000, RZ ;  /* 0x000100000f0f7824 */ /* 0x000fe200078e00ff */
[----:B------:R-:W-:Y:S01]  /*08c0*/  FADD R11, R6, R11 ;  /* 0x0000000b060b7221 */ /* 0x000fe20000000000 */
[----:B------:R-:W-:Y:S01]  /*08d0*/  FADD R9, R7, R20 ;  /* 0x0000001407097221 */ /* 0x000fe20000000000 */
[----:B------:R-:W-:Y:S01]  /*08e0*/  PRMT R6, R12, 0x7632, R6 ;  /* 0x000076320c067816 */ /* 0x000fe20000000006 */
[----:B------:R-:W-:Y:S01]  /*08f0*/  FADD R19, R14, R19 ;  /* 0x000000130e137221 */ /* 0x000fe20000000000 */
[----:B------:R-:W-:Y:S01]  /*0900*/  PRMT R7, R13, 0x7632, R7 ;  /* 0x000076320d077816 */ /* 0x000fe20000000007 */
[----:B------:R-:W-:Y:S01]  /*0910*/  FADD R15, R15, R10 ;  /* 0x0000000a0f0f7221 */ /* 0x000fe20000000000 */
[----:B------:R-:W-:Y:S01]  /*0920*/  SHF.L.U32 R13, R13, 0x10, RZ ;  /* 0x000000100d0d7819 */ /* 0x000fe200000006ff */
[----:B------:R-:W-:Y:S01]  /*0930*/  IMAD.U32 R12, R12, 0x10000, RZ ;  /* 0x000100000c0c7824 */ /* 0x000fe200078e00ff */
[----:B------:R-:W-:Y:S01]  /*0940*/  SHF.L.U32 R6, R6, 0x10, RZ ;  /* 0x0000001006067819 */ /* 0x000fe200000006ff */
[----:B------:R-:W-:Y:S01]  /*0950*/  IMAD.U32 R7, R7, 0x10000, RZ ;  /* 0x0001000007077824 */ /* 0x000fe200078e00ff */
[C---:B0-----:R-:W-:Y:S01]  /*0960*/  FMUL R19, R2.reuse, R19 ;  /* 0x0000001302137220 */ /* 0x041fe20000400000 */
[C---:B------:R-:W-:Y:S01]  /*0970*/  FMUL R11, R2.reuse, R11 ;  /* 0x0000000b020b7220 */ /* 0x040fe20000400000 */
[C---:B------:R-:W-:Y:S01]  /*0980*/  FMUL R10, R2.reuse, R15 ;  /* 0x0000000f020a7220 */ /* 0x040fe20000400000 */
[----:B------:R-:W-:Y:S01]  /*0990*/  FMUL R8, R2, R9 ;  /* 0x0000000902087220 */ /* 0x000fe20000400000 */
[----:B------:R-:W-:Y:S01]  /*09a0*/  FMUL R12, R12, R19 ;  /* 0x000000130c0c7220 */ /* 0x000fe20000400000 */
[----:B------:R-:W-:Y:S01]  /*09b0*/  FMUL R11, R6, R11 ;  /* 0x0000000b060b7220 */ /* 0x000fe20000400000 */
[----:B------:R-:W-:Y:S01]  /*09c0*/  FMUL R10, R13, R10 ;  /* 0x0000000a0d0a7220 */ /* 0x000fe20000400000 */
[----:B------:R-:W-:Y:S01]  /*09d0*/  FMUL R7, R7, R8 ;  /* 0x0000000807077220 */ /* 0x000fe20000400000 */
[----:B------:R-:W-:-:S02]  /*09e0*/  IMAD.WIDE R18, R18, R17, c[0x0][0x188] ;  /* 0x0000620012127625 */ /* 0x000fc400078e0211 */
[----:B------:R-:W-:Y:S02]  /*09f0*/  F2FP.BF16.PACK_AB R6, R11, R12 ;  /* 0x0000000c0b06723e */ /* 0x000fe400000010ff */
[----:B------:R-:W-:-:S05]  /*0a00*/  F2FP.BF16.PACK_AB R7, R7, R10 ;  /* 0x0000000a0707723e */ /* 0x000fca00000010ff */
[----:B------:R0:W-:Y:S01]  /*0a10*/  @!P1 STG.E.64 [R18.64], R6 ;  /* 0x0000000612009986 */ /* 0x0001e2000c101b04 */
[----:B------:R-:W-:Y:S05]  /*0a20*/  @!P0 BRA `(.L_x_1) ;  /* 0xfffffb4000008947 */ /* 0x000fea000383ffff */
[----:B------:R-:W-:Y:S05]  /*0a30*/  EXIT ;  /* 0x000000000000794d */ /* 0x000fea0003800000 */
.L_x_2:
[----:B------:R-:W-:-:S00]  /*0a40*/  BRA `(.L_x_2) ;  /* 0xfffffff000007947 */ /* 0x000fc0000383ffff */
[----:B------:R-:W-:-:S00]  /*0a50*/  NOP ;  /* 0x0000000000007918 */ /* 0x000fc00000000000 */
        /* <DEDUP_REMOVED lines=10> */
.L_x_3:


//--------------------- .nv.global.init           --------------------------
	.section	.nv.global.init,"aw",@progbits
.nv.global.init:
	.type		_$_str,@object
	.size		_$_str,(.L_0 - _$_str)
_$_str:
        /*0000*/ 	.byte	0x5f, 0x5f, 0x43, 0x55, 0x44, 0x41, 0x5f, 0x46, 0x54, 0x5a, 0x00
.L_0:
